	.headerflags	@"EF_CUDA_TEXMODE_UNIFIED EF_CUDA_64BIT_ADDRESS EF_CUDA_ACCELERATORS EF_CUDA_SM90 EF_CUDA_VIRTUAL_SM(EF_CUDA_SM90)"
	.elftype	@"ET_EXEC"


//--------------------- .nv.info                  --------------------------
	.section	.nv.info,"",@"SHT_CUDA_INFO"
	.align	4


	//----- nvinfo : EIATTR_REGCOUNT
	.align		4
        /*0000*/ 	.byte	0x04, 0x2f
        /*0002*/ 	.short	(.L_1 - .L_0)
	.align		4
.L_0:
        /*0004*/ 	.word	index@(triton_poi_fused_cat_19)
        /*0008*/ 	.word	0x0000000e


	//----- nvinfo : EIATTR_MIN_STACK_SIZE
	.align		4
.L_1:
        /*000c*/ 	.byte	0x04, 0x12
        /*000e*/ 	.short	(.L_3 - .L_2)
	.align		4
.L_2:
        /*0010*/ 	.word	index@(triton_poi_fused_cat_19)
        /*0014*/ 	.word	0x00000000


	//----- nvinfo : EIATTR_FRAME_SIZE
	.align		4
.L_3:
        /*0018*/ 	.byte	0x04, 0x11
        /*001a*/ 	.short	(.L_5 - .L_4)
	.align		4
.L_4:
        /*001c*/ 	.word	index@(triton_poi_fused_cat_19)
        /*0020*/ 	.word	0x00000000


	//----- nvinfo : EIATTR_MIN_STACK_SIZE
	.align		4
.L_5:
        /*0024*/ 	.byte	0x04, 0x12
        /*0026*/ 	.short	(.L_7 - .L_6)
	.align		4
.L_6:
        /*0028*/ 	.word	index@(triton_poi_fused_cat_19)
        /*002c*/ 	.word	0x00000000
.L_7:


//--------------------- .nv.info.triton_poi_fused_cat_19 --------------------------
	.section	.nv.info.triton_poi_fused_cat_19,"",@"SHT_CUDA_INFO"
	.sectionflags	@""
	.align	4


	//----- nvinfo : EIATTR_CUDA_API_VERSION
	.align		4
        /*0000*/ 	.byte	0x04, 0x37
        /*0002*/ 	.short	(.L_9 - .L_8)
.L_8:
        /*0004*/ 	.word	0x0000007c


	//----- nvinfo : EIATTR_KPARAM_INFO
	.align		4
.L_9:
        /*0008*/ 	.byte	0x04, 0x17
        /*000a*/ 	.short	(.L_11 - .L_10)
.L_10:
        /*000c*/ 	.word	0x00000000
        /*0010*/ 	.short	0x0003
        /*0012*/ 	.short	0x0018
        /*0014*/ 	.byte	0x00, 0xf0, 0x11, 0x00


	//----- nvinfo : EIATTR_KPARAM_INFO
	.align		4
.L_11:
        /*0018*/ 	.byte	0x04, 0x17
        /*001a*/ 	.short	(.L_13 - .L_12)
.L_12:
        /*001c*/ 	.word	0x00000000
        /*0020*/ 	.short	0x0002
        /*0022*/ 	.short	0x0010
        /*0024*/ 	.byte	0x00, 0xf4, 0x21, 0x00


	//----- nvinfo : EIATTR_KPARAM_INFO
	.align		4
.L_13:
        /*0028*/ 	.byte	0x04, 0x17
        /*002a*/ 	.short	(.L_15 - .L_14)
.L_14:
        /*002c*/ 	.word	0x00000000
        /*0030*/ 	.short	0x0001
        /*0032*/ 	.short	0x0008
        /*0034*/ 	.byte	0x00, 0xf4, 0x21, 0x00


	//----- nvinfo : EIATTR_KPARAM_INFO
	.align		4
.L_15:
        /*0038*/ 	.byte	0x04, 0x17
        /*003a*/ 	.short	(.L_17 - .L_16)
.L_16:
        /*003c*/ 	.word	0x00000000
        /*0040*/ 	.short	0x0000
        /*0042*/ 	.short	0x0000
        /*0044*/ 	.byte	0x00, 0xf4, 0x21, 0x00


	//----- nvinfo : EIATTR_SPARSE_MMA_MASK
	.align		4
.L_17:
        /*0048*/ 	.byte	0x03, 0x50
        /*004a*/ 	.short	0x0000


	//----- nvinfo : EIATTR_MAXREG_COUNT
	.align		4
        /*004c*/ 	.byte	0x03, 0x1b
        /*004e*/ 	.short	0x00ff


	//----- nvinfo : EIATTR_EXIT_INSTR_OFFSETS
	.align		4
        /*0050*/ 	.byte	0x04, 0x1c
        /*0052*/ 	.short	(.L_19 - .L_18)


	//   ....[0]....
.L_18:
        /*0054*/ 	.word	0x000002d0


	//----- nvinfo : EIATTR_REQNTID
	.align		4
.L_19:
        /*0058*/ 	.byte	0x04, 0x10
        /*005a*/ 	.short	(.L_21 - .L_20)
.L_20:
        /*005c*/ 	.word	0x00000080
        /*0060*/ 	.word	0x00000001
        /*0064*/ 	.word	0x00000001


	//----- nvinfo : EIATTR_CBANK_PARAM_SIZE
	.align		4
.L_21:
        /*0068*/ 	.byte	0x03, 0x19
        /*006a*/ 	.short	0x001c


	//----- nvinfo : EIATTR_PARAM_CBANK
	.align		4
        /*006c*/ 	.byte	0x04, 0x0a
        /*006e*/ 	.short	(.L_23 - .L_22)
	.align		4
.L_22:
        /*0070*/ 	.word	index@(.nv.constant0.triton_poi_fused_cat_19)
        /*0074*/ 	.short	0x0210
        /*0076*/ 	.short	0x001c


	//----- nvinfo : EIATTR_SW_WAR
	.align		4
.L_23:
        /*0078*/ 	.byte	0x04, 0x36
        /*007a*/ 	.short	(.L_25 - .L_24)
.L_24:
        /*007c*/ 	.word	0x00000008
.L_25:


//--------------------- .nv.callgraph             --------------------------
	.section	.nv.callgraph,"",@"SHT_CUDA_CALLGRAPH"
	.align	4
	.sectionentsize	8
	.align		4
        /*0000*/ 	.word	0x00000000
	.align		4
        /*0004*/ 	.word	0xffffffff
	.align		4
        /*0008*/ 	.word	0x00000000
	.align		4
        /*000c*/ 	.word	0xfffffffe
	.align		4
        /*0010*/ 	.word	0x00000000
	.align		4
        /*0014*/ 	.word	0xfffffffd
	.align		4
        /*0018*/ 	.word	0x00000000
	.align		4
        /*001c*/ 	.word	0xfffffffc


//--------------------- .text.triton_poi_fused_cat_19 --------------------------
	.section	.text.triton_poi_fused_cat_19,"ax",@progbits
	.align	128
        .global         triton_poi_fused_cat_19
        .type           triton_poi_fused_cat_19,@function
        .size           triton_poi_fused_cat_19,(.L_x_1 - triton_poi_fused_cat_19)
        .other          triton_poi_fused_cat_19,@"STO_CUDA_ENTRY STV_DEFAULT"
triton_poi_fused_cat_19:
.text.triton_poi_fused_cat_19:
[----:B------:R-:W-:Y:S01]  /*0000*/  LDC R1, c[0x0][0x28] ;  /* 0x00000a00ff017b82 */ /* 0x000fe20000000800 */
[----:B------:R-:W1:Y:S01]  /*0010*/  S2R R0, SR_TID.X ;  /* 0x0000000000007919 */ /* 0x000e620000002100 */
[----:B------:R-:W-:Y:S01]  /*0020*/  ULDC.64 UR4, c[0x0][0x218] ;  /* 0x0000860000047ab9 */ /* 0x000fe20000000a00 */
[----:B------:R-:W2:Y:S01]  /*0030*/  S2R R3, SR_CTAID.X ;  /* 0x0000000000037919 */ /* 0x000ea20000002500 */
[----:B-1----:R-:W-:-:S05]  /*0040*/  IMAD.SHL.U32 R0, R0, 0x2, RZ ;  /* 0x0000000200007824 */ /* 0x002fca00078e00ff */
[----:B------:R-:W-:-:S05]  /*0050*/  LOP3.LUT R0, R0, 0xfe, RZ, 0xc0, !PT ;  /* 0x000000fe00007812 */ /* 0x000fca00078ec0ff */
[----:B--2---:R-:W-:Y:S02]  /*0060*/  IMAD R0, R3, 0x100, R0 ;  /* 0x0000010003007824 */ /* 0x004fe400078e0200 */
[----:B------:R-:W1:Y:S03]  /*0070*/  LDC.64 R2, c[0x0][0x210] ;  /* 0x00008400ff027b82 */ /* 0x000e660000000a00 */
[----:B------:R-:W-:-:S04]  /*0080*/  SHF.R.S32.HI R5, RZ, 0x1f, R0 ;  /* 0x0000001fff057819 */ /* 0x000fc80000011400 */
[CC--:B------:R-:W-:Y:S02]  /*0090*/  LEA.HI R4, R5.reuse, R0.reuse, RZ, 0x2 ;  /* 0x0000000005047211 */ /* 0x0c0fe400078f10ff */
[----:B------:R-:W-:Y:S02]  /*00a0*/  LEA.HI R8, R5, R0, RZ, 0xc ;  /* 0x0000000005087211 */ /* 0x000fe400078f60ff */
[--C-:B------:R-:W-:Y:S02]  /*00b0*/  SHF.R.S32.HI R6, RZ, 0x2, R4.reuse ;  /* 0x00000002ff067819 */ /* 0x100fe40000011404 */
[----:B------:R-:W-:Y:S02]  /*00c0*/  SHF.R.S32.HI R7, RZ, 0x1f, R4 ;  /* 0x0000001fff077819 */ /* 0x000fe40000011404 */
[----:B------:R-:W-:Y:S02]  /*00d0*/  LOP3.LUT R5, R4, 0xfffffffc, RZ, 0xc0, !PT ;  /* 0xfffffffc04057812 */ /* 0x000fe400078ec0ff */
[----:B------:R-:W-:-:S02]  /*00e0*/  LEA.HI R7, R7, R6, RZ, 0xa ;  /* 0x0000000607077211 */ /* 0x000fc400078f50ff */
[----:B------:R-:W-:Y:S01]  /*00f0*/  SHF.R.S32.HI R9, RZ, 0xc, R8 ;  /* 0x0000000cff097819 */ /* 0x000fe20000011408 */
[----:B------:R-:W-:Y:S01]  /*0100*/  IMAD.IADD R5, R0, 0x1, -R5 ;  /* 0x0000000100057824 */ /* 0x000fe200078e0a05 */
[----:B------:R-:W-:-:S03]  /*0110*/  LOP3.LUT R7, R7, 0xfffffc00, RZ, 0xc0, !PT ;  /* 0xfffffc0007077812 */ /* 0x000fc600078ec0ff */
[----:B------:R-:W-:Y:S01]  /*0120*/  IMAD.SHL.U32 R4, R9, 0x800, RZ ;  /* 0x0000080009047824 */ /* 0x000fe200078e00ff */
[----:B------:R-:W-:Y:S01]  /*0130*/  LOP3.LUT R9, R8, 0xfffff000, RZ, 0xc0, !PT ;  /* 0xfffff00008097812 */ /* 0x000fe200078ec0ff */
[----:B------:R-:W-:Y:S01]  /*0140*/  IMAD.IADD R7, R6, 0x1, -R7 ;  /* 0x0000000106077824 */ /* 0x000fe200078e0a07 */
[----:B------:R-:W-:Y:S02]  /*0150*/  SHF.R.S32.HI R8, RZ, 0x1f, R5 ;  /* 0x0000001fff087819 */ /* 0x000fe40000011405 */
[--C-:B------:R-:W-:Y:S01]  /*0160*/  SHF.R.S32.HI R11, RZ, 0x1f, R4.reuse ;  /* 0x0000001fff0b7819 */ /* 0x100fe20000011404 */
[C---:B------:R-:W-:Y:S01]  /*0170*/  IMAD.SHL.U32 R6, R7.reuse, 0x4, RZ ;  /* 0x0000000407067824 */ /* 0x040fe200078e00ff */
[----:B------:R-:W-:Y:S02]  /*0180*/  ISETP.GE.AND P1, PT, R7, 0x200, PT ;  /* 0x000002000700780c */ /* 0x000fe40003f26270 */
[----:B------:R-:W-:Y:S02]  /*0190*/  IADD3 R9, R4, R0, -R9 ;  /* 0x0000000004097210 */ /* 0x000fe40007ffe809 */
[----:B------:R-:W-:-:S02]  /*01a0*/  IADD3 R5, P2, P3, R6, R5, R4 ;  /* 0x0000000506057210 */ /* 0x000fc40007b5e004 */
[----:B------:R-:W-:Y:S01]  /*01b0*/  SHF.R.S32.HI R6, RZ, 0x1f, R6 ;  /* 0x0000001fff067819 */ /* 0x000fe20000011406 */
[----:B-1----:R-:W-:Y:S01]  /*01c0*/  IMAD.WIDE R2, R9, 0x4, R2 ;  /* 0x0000000409027825 */ /* 0x002fe200078e0202 */
[----:B------:R-:W-:Y:S02]  /*01d0*/  ISETP.GT.AND P0, PT, R7, 0x1ff, PT ;  /* 0x000001ff0700780c */ /* 0x000fe40003f04270 */
[----:B------:R-:W-:Y:S02]  /*01e0*/  IADD3.X R4, R6, R8, R11, P2, P3 ;  /* 0x0000000806047210 */ /* 0x000fe400017e640b */
[----:B------:R-:W-:Y:S02]  /*01f0*/  CS2R R8, SRZ ;  /* 0x0000000000087805 */ /* 0x000fe4000001ff00 */
[----:B------:R-:W-:Y:S02]  /*0200*/  LEA R6, P2, R5, UR4, 0x2 ;  /* 0x0000000405067c11 */ /* 0x000fe4000f8410ff */
[----:B------:R-:W-:-:S02]  /*0210*/  CS2R R10, SRZ ;  /* 0x00000000000a7805 */ /* 0x000fc4000001ff00 */
[----:B------:R-:W-:Y:S01]  /*0220*/  LEA.HI.X R7, R5, UR5, R4, 0x2, P2 ;  /* 0x0000000505077c11 */ /* 0x000fe200090f1404 */
[----:B------:R-:W-:Y:S01]  /*0230*/  ULDC.64 UR4, c[0x0][0x208] ;  /* 0x0000820000047ab9 */ /* 0x000fe20000000a00 */
[----:B------:R-:W1:Y:S01]  /*0240*/  LDC.64 R4, c[0x0][0x220] ;  /* 0x00008800ff047b82 */ /* 0x000e620000000a00 */
[----:B------:R-:W2:Y:S04]  /*0250*/  @!P1 LDG.E.64 R8, desc[UR4][R2.64] ;  /* 0x0000000402089981 */ /* 0x000ea8000c1e1b00 */
[----:B------:R-:W3:Y:S01]  /*0260*/  @P0 LDG.E.64 R10, desc[UR4][R6.64+-0x2000] ;  /* 0xffe00004060a0981 */ /* 0x000ee2000c1e1b00 */
[----:B-1----:R-:W-:Y:S01]  /*0270*/  IMAD.WIDE R4, R0, 0x4, R4 ;  /* 0x0000000400047825 */ /* 0x002fe200078e0204 */
[----:B--2---:R-:W-:Y:S02]  /*0280*/  SEL R8, R8, RZ, !P1 ;  /* 0x000000ff08087207 */ /* 0x004fe40004800000 */
[----:B------:R-:W-:-:S02]  /*0290*/  SEL R9, R9, RZ, !P1 ;  /* 0x000000ff09097207 */ /* 0x000fc40004800000 */
[----:B---3--:R-:W-:Y:S02]  /*02a0*/  @P1 SEL R8, R10, RZ, P0 ;  /* 0x000000ff0a081207 */ /* 0x008fe40000000000 */
[----:B------:R-:W-:-:S05]  /*02b0*/  @P1 SEL R9, R11, RZ, P0 ;  /* 0x000000ff0b091207 */ /* 0x000fca0000000000 */
[----:B------:R-:W-:Y:S01]  /*02c0*/  STG.E.64 desc[UR4][R4.64], R8 ;  /* 0x0000000804007986 */ /* 0x000fe2000c101b04 */
[----:B------:R-:W-:Y:S05]  /*02d0*/  EXIT ;  /* 0x000000000000794d */ /* 0x000fea0003800000 */
.L_x_0:
[----:B------:R-:W-:-:S00]  /*02e0*/  BRA `(.L_x_0) ;  /* 0xfffffffc00fc7947 */ /* 0x000fc0000383ffff */
[----:B------:R-:W-:-:S00]  /*02f0*/  NOP ;  /* 0x0000000000007918 */ /* 0x000fc00000000000 */
        /* <DEDUP_REMOVED lines=8> */
.L_x_1:


//--------------------- .nv.constant0.triton_poi_fused_cat_19 --------------------------
	.section	.nv.constant0.triton_poi_fused_cat_19,"a",@progbits
	.sectionflags	@""
	.align	4
.nv.constant0.triton_poi_fused_cat_19:
	.zero		556
